def gluon_mma(
    a_ptr,
    b_ptr,
    c_ptr,
    M: gl.constexpr,
    N: gl.constexpr,
    K: gl.constexpr,
    BLK_A: gl.constexpr,
    BLK_B: gl.constexpr,
    SHARED_A: gl.constexpr,
    SHARED_B: gl.constexpr,
    ACC_LAYOUT: gl.constexpr,
    TMEM_LAYOUT: gl.constexpr,
    USE_TCGEN05: gl.constexpr,
    IS_ASYNC: gl.constexpr,
):
    offs_m = gl.arange(0, M, layout=gl.SliceLayout(1, BLK_A))
    offs_ka = gl.arange(0, K, layout=gl.SliceLayout(0, BLK_A))
    offs_kb = gl.arange(0, K, layout=gl.SliceLayout(1, BLK_B))
    offs_n = gl.arange(0, N, layout=gl.SliceLayout(0, BLK_B))
    a = gl.load(a_ptr + offs_m[:, None] * K + offs_ka[None, :])
    b = gl.load(b_ptr + offs_kb[:, None] * N + offs_n[None, :])
    a_smem = gl.allocate_shared_memory(a.dtype, [M, K], SHARED_A, a)
    b_smem = gl.allocate_shared_memory(b.dtype, [K, N], SHARED_B, b)

    if USE_TCGEN05:
        fence_async_shared()
        bar = gl.allocate_shared_memory(gl.int64, [1], mbarrier.MBarrierLayout())
        mbarrier.init(bar, count=1)
        acc_tmem = allocate_tensor_memory(gl.float32, [M, N], TMEM_LAYOUT)
        tcgen05_mma(a_smem, b_smem, acc_tmem, use_acc=False)
        tcgen05_commit(bar)
        mbarrier.wait(bar, phase=0)
        mbarrier.invalidate(bar)
        acc = acc_tmem.load(ACC_LAYOUT)
    else:
        acc = gl.zeros([M, N], dtype=gl.float32, layout=ACC_LAYOUT)
        acc = hopper.warpgroup_mma(a_smem, b_smem, acc, is_async=IS_ASYNC)
        if IS_ASYNC:
            acc = hopper.warpgroup_mma_wait(num_outstanding=0, deps=[acc])

    out_layout: gl.constexpr = gl.BlockedLayout(
        [1, 1], [1, 32], [gl.num_warps(), 1], [1, 0]
    )
    acc = gl.convert_layout(acc, out_layout)
    offs_cm = gl.arange(0, M, layout=gl.SliceLayout(1, out_layout))
    offs_cn = gl.arange(0, N, layout=gl.SliceLayout(0, out_layout))
    gl.store(c_ptr + offs_cm[:, None] * N + offs_cn[None, :], acc)

# config = {"BLOCK_K": 32, "BLOCK_M": 64, "BLOCK_N": 64, "arch": "sm_100", "dtype": "fp16", "is_async": 1, "num_warps": 8}
# arch = sm_100


// ===== COMPILED SASS (sm_100a) =====

	.target	sm_100a

	.elftype	@"ET_EXEC"


//--------------------- .note.nv.tkinfo           --------------------------
	.section	.note.nv.tkinfo,"",@"SHT_NOTE"
	.sectionflags	@"SHF_NOTE_NV_TKINFO"
	.tkinfo
        /*0018*/ 	.word	0x00000081
        /*0030*/ 	.string	""
        /*0030*/ 	.string	"ptxas-blackwell"
        /*0030*/ 	.string	"Cuda compilation tools, release 12.9, V12.9.86"
        /*0030*/ 	.string	"Build cuda_12.9.r12.9/compiler.36037853_0"
        /*0030*/ 	.string	"-v  -suppress-debug-info  -lineinfo  -arch sm_100a "



//--------------------- .note.nv.cuver            --------------------------
	.section	.note.nv.cuver,"",@"SHT_NOTE"
	.sectionflags	@"SHF_NOTE_NV_CUVER"
        /*0018*/ 	.short	0x0001
        /*001a*/ 	.short	0x0064
        /*001c*/ 	.short	0x0001
        /*001e*/ 	.short	0x0000
        /*0020*/ 	.short	0x0001
        /*0022*/ 	.short	0x0000


//--------------------- .nv.info                  --------------------------
	.section	.nv.info,"",@"SHT_CUDA_INFO"
	.align	4


	//----- nvinfo : EIATTR_REGCOUNT
	.align		4
        /*0000*/ 	.byte	0x04, 0x2f
        /*0002*/ 	.short	(.L_4 - .L_3)
	.align		4
.L_3:
        /*0004*/ 	.word	index@(gluon_mma)
        /*0008*/ 	.word	0x00000028


	//----- nvinfo : EIATTR_FRAME_SIZE
	.align		4
.L_4:
        /*000c*/ 	.byte	0x04, 0x11
        /*000e*/ 	.short	(.L_6 - .L_5)
	.align		4
.L_5:
        /*0010*/ 	.word	index@($__internal_2_$__cuda_sm10x_tcgen05_guardrail_trap_unallocated_columns_being_dealloced)
        /*0014*/ 	.word	0x00000000


	//----- nvinfo : EIATTR_FRAME_SIZE
	.align		4
.L_6:
        /*0018*/ 	.byte	0x04, 0x11
        /*001a*/ 	.short	(.L_8 - .L_7)
	.align		4
.L_7:
        /*001c*/ 	.word	index@($__internal_1_$__cuda_sm10x_tcgen05_guardrail_trap_phase_invalid_during_alloc)
        /*0020*/ 	.word	0x00000000


	//----- nvinfo : EIATTR_FRAME_SIZE
	.align		4
.L_8:
        /*0024*/ 	.byte	0x04, 0x11
        /*0026*/ 	.short	(.L_10 - .L_9)
	.align		4
.L_9:
        /*0028*/ 	.word	index@($__internal_0_$__cuda_sm10x_tcgen05_guardrail_trap_col_being_dealloced_not_returned_by_alloc)
        /*002c*/ 	.word	0x00000000


	//----- nvinfo : EIATTR_FRAME_SIZE
	.align		4
.L_10:
        /*0030*/ 	.byte	0x04, 0x11
        /*0032*/ 	.short	(.L_12 - .L_11)
	.align		4
.L_11:
        /*0034*/ 	.word	index@(gluon_mma)
        /*0038*/ 	.word	0x00000000


	//----- nvinfo : EIATTR_MIN_STACK_SIZE
	.align		4
.L_12:
        /*003c*/ 	.byte	0x04, 0x12
        /*003e*/ 	.short	(.L_14 - .L_13)
	.align		4
.L_13:
        /*0040*/ 	.word	index@(gluon_mma)
        /*0044*/ 	.word	0x00000000
.L_14:


//--------------------- .nv.info.gluon_mma        --------------------------
	.section	.nv.info.gluon_mma,"",@"SHT_CUDA_INFO"
	.sectionflags	@""
	.align	4


	//----- nvinfo : EIATTR_CUDA_API_VERSION
	.align		4
        /*0000*/ 	.byte	0x04, 0x37
        /*0002*/ 	.short	(.L_16 - .L_15)
.L_15:
        /*0004*/ 	.word	0x00000081


	//----- nvinfo : EIATTR_KPARAM_INFO
	.align		4
.L_16:
        /*0008*/ 	.byte	0x04, 0x17
        /*000a*/ 	.short	(.L_18 - .L_17)
.L_17:
        /*000c*/ 	.word	0x00000000
        /*0010*/ 	.short	0x0004
        /*0012*/ 	.short	0x0020
        /*0014*/ 	.byte	0x00, 0xf4, 0x21, 0x00


	//----- nvinfo : EIATTR_KPARAM_INFO
	.align		4
.L_18:
        /*0018*/ 	.byte	0x04, 0x17
        /*001a*/ 	.short	(.L_20 - .L_19)
.L_19:
        /*001c*/ 	.word	0x00000000
        /*0020*/ 	.short	0x0003
        /*0022*/ 	.short	0x0018
        /*0024*/ 	.byte	0x00, 0xf4, 0x21, 0x00


	//----- nvinfo : EIATTR_KPARAM_INFO
	.align		4
.L_20:
        /*0028*/ 	.byte	0x04, 0x17
        /*002a*/ 	.short	(.L_22 - .L_21)
.L_21:
        /*002c*/ 	.word	0x00000000
        /*0030*/ 	.short	0x0002
        /*0032*/ 	.short	0x0010
        /*0034*/ 	.byte	0x00, 0xf4, 0x21, 0x00


	//----- nvinfo : EIATTR_KPARAM_INFO
	.align		4
.L_22:
        /*0038*/ 	.byte	0x04, 0x17
        /*003a*/ 	.short	(.L_24 - .L_23)
.L_23:
        /*003c*/ 	.word	0x00000000
        /*0040*/ 	.short	0x0001
        /*0042*/ 	.short	0x0008
        /*0044*/ 	.byte	0x00, 0xf4, 0x21, 0x00


	//----- nvinfo : EIATTR_KPARAM_INFO
	.align		4
.L_24:
        /*0048*/ 	.byte	0x04, 0x17
        /*004a*/ 	.short	(.L_26 - .L_25)
.L_25:
        /*004c*/ 	.word	0x00000000
        /*0050*/ 	.short	0x0000
        /*0052*/ 	.short	0x0000
        /*0054*/ 	.byte	0x00, 0xf4, 0x21, 0x00


	//----- nvinfo : EIATTR_AT_ENTRY_FRAGMENTS
	.align		4
.L_26:
        /*0058*/ 	.byte	0x04, 0x4f
        /*005a*/ 	.short	(.L_28 - .L_27)


	//   ....[0]....
.L_27:
        /*005c*/ 	.word	0x00000004


	//----- nvinfo : EIATTR_RESERVED_SMEM_USED
	.align		4
.L_28:
        /*0060*/ 	.byte	0x01, 0x41
	.zero		2


	//----- nvinfo : EIATTR_SPARSE_MMA_MASK
	.align		4
        /*0064*/ 	.byte	0x03, 0x50
        /*0066*/ 	.short	0x0000


	//----- nvinfo : EIATTR_TCGEN05_1CTA_USED
	.align		4
        /*0068*/ 	.byte	0x01, 0x51
	.zero		2


	//----- nvinfo : EIATTR_MAXREG_COUNT
	.align		4
        /*006c*/ 	.byte	0x03, 0x1b
        /*006e*/ 	.short	0x00ff


	//----- nvinfo : EIATTR_NUM_BARRIERS
	.align		4
        /*0070*/ 	.byte	0x02, 0x4c
        /*0072*/ 	.byte	0x01
	.zero		1


	//----- nvinfo : EIATTR_INT_WARP_WIDE_INSTR_OFFSETS
	.align		4
        /*0074*/ 	.byte	0x04, 0x31
        /*0076*/ 	.short	(.L_30 - .L_29)


	//   ....[0]....
.L_29:
        /*0078*/ 	.word	0x00000950


	//   ....[1]....
        /*007c*/ 	.word	0x000009d0


	//   ....[2]....
        /*0080*/ 	.word	0x00000d50


	//   ....[3]....
        /*0084*/ 	.word	0x00000d60


	//   ....[4]....
        /*0088*/ 	.word	0x000014d0


	//   ....[5]....
        /*008c*/ 	.word	0x00001520


	//----- nvinfo : EIATTR_COOP_GROUP_MASK_REGIDS
	.align		4
.L_30:
        /*0090*/ 	.byte	0x04, 0x29
        /*0092*/ 	.short	(.L_32 - .L_31)


	//   ....[0]....
.L_31:
        /*0094*/ 	.word	0xffffffff


	//   ....[1]....
        /*0098*/ 	.word	0xffffffff


	//   ....[2]....
        /*009c*/ 	.word	0xffffffff


	//   ....[3]....
        /*00a0*/ 	.word	0xffffffff


	//----- nvinfo : EIATTR_COOP_GROUP_INSTR_OFFSETS
	.align		4
.L_32:
        /*00a4*/ 	.byte	0x04, 0x28
        /*00a6*/ 	.short	(.L_34 - .L_33)


	//   ....[0]....
.L_33:
        /*00a8*/ 	.word	0x00000050


	//   ....[1]....
        /*00ac*/ 	.word	0x00000310


	//   ....[2]....
        /*00b0*/ 	.word	0x00001360


	//   ....[3]....
        /*00b4*/ 	.word	0x000015d0


	//----- nvinfo : EIATTR_VRC_CTA_INIT_COUNT
	.align		4
.L_34:
        /*00b8*/ 	.byte	0x02, 0x4a
        /*00ba*/ 	.byte	0x80
	.zero		1


	//----- nvinfo : EIATTR_MBARRIER_INSTR_OFFSETS
	.align		4
        /*00bc*/ 	.byte	0x04, 0x39
        /*00be*/ 	.short	(.L_36 - .L_35)


	//   ....[0]....
.L_35:
        /*00c0*/ 	.word	0x00000b40
        /*00c4*/ 	.word	0x000000ff
        /*00c8*/ 	.word	0x00002000
        /*00cc*/ 	.short	0x0100
        /*00ce*/ 	.byte	0x0e
	.zero		1


	//   ....[1]....
        /*00d0*/ 	.word	0x00000df0
        /*00d4*/ 	.word	0x000000ff
        /*00d8*/ 	.word	0x00002000
        /*00dc*/ 	.short	0x010a
        /*00de*/ 	.byte	0x0e
	.zero		1


	//   ....[2]....
        /*00e0*/ 	.word	0x00000f30
        /*00e4*/ 	.word	0x000000ff
        /*00e8*/ 	.word	0x00002000
        /*00ec*/ 	.short	0x0108
        /*00ee*/ 	.byte	0x0e
	.zero		1


	//   ....[3]....
        /*00f0*/ 	.word	0x000015f0
        /*00f4*/ 	.word	0x000000ff
        /*00f8*/ 	.word	0x00002000
        /*00fc*/ 	.short	0x010a
        /*00fe*/ 	.byte	0x0e
	.zero		1


	//----- nvinfo : EIATTR_NUM_MBARRIERS
	.align		4
.L_36:
        /*0100*/ 	.byte	0x03, 0x38
        /*0102*/ 	.short	0x0001


	//----- nvinfo : EIATTR_EXIT_INSTR_OFFSETS
	.align		4
        /*0104*/ 	.byte	0x04, 0x1c
        /*0106*/ 	.short	(.L_38 - .L_37)


	//   ....[0]....
.L_37:
        /*0108*/ 	.word	0x000015e0


	//----- nvinfo : EIATTR_REQNTID
	.align		4
.L_38:
        /*010c*/ 	.byte	0x04, 0x10
        /*010e*/ 	.short	(.L_40 - .L_39)
.L_39:
        /*0110*/ 	.word	0x00000100
        /*0114*/ 	.word	0x00000001
        /*0118*/ 	.word	0x00000001


	//----- nvinfo : EIATTR_CRS_STACK_SIZE
	.align		4
.L_40:
        /*011c*/ 	.byte	0x04, 0x1e
        /*011e*/ 	.short	(.L_42 - .L_41)
.L_41:
        /*0120*/ 	.word	0x00000000


	//----- nvinfo : EIATTR_CBANK_PARAM_SIZE
	.align		4
.L_42:
        /*0124*/ 	.byte	0x03, 0x19
        /*0126*/ 	.short	0x0028


	//----- nvinfo : EIATTR_PARAM_CBANK
	.align		4
        /*0128*/ 	.byte	0x04, 0x0a
        /*012a*/ 	.short	(.L_44 - .L_43)
	.align		4
.L_43:
        /*012c*/ 	.word	index@(.nv.constant0.gluon_mma)
        /*0130*/ 	.short	0x0380
        /*0132*/ 	.short	0x0028


	//----- nvinfo : EIATTR_SW_WAR
	.align		4
.L_44:
        /*0134*/ 	.byte	0x04, 0x36
        /*0136*/ 	.short	(.L_46 - .L_45)
.L_45:
        /*0138*/ 	.word	0x00000008
.L_46:


//--------------------- .nv.compat                --------------------------
	.section	.nv.compat,"",@"SHT_CUDA_COMPAT_INFO"
	.align	4
        /*0000*/ 	.byte	0x02, 0x02, 0x02, 0x00, 0x02, 0x05, 0x05, 0x00, 0x02, 0x03, 0x00, 0x00, 0x02, 0x06, 0x01, 0x00


//--------------------- .nv.callgraph             --------------------------
	.section	.nv.callgraph,"",@"SHT_CUDA_CALLGRAPH"
	.align	4
	.sectionentsize	8
	.align		4
        /*0000*/ 	.word	0x00000000
	.align		4
        /*0004*/ 	.word	0xffffffff
	.align		4
        /*0008*/ 	.word	0x00000000
	.align		4
        /*000c*/ 	.word	0xfffffffe
	.align		4
        /*0010*/ 	.word	0x00000000
	.align		4
        /*0014*/ 	.word	0xfffffffd
	.align		4
        /*0018*/ 	.word	0x00000000
	.align		4
        /*001c*/ 	.word	0xfffffffc


//--------------------- .text.gluon_mma           --------------------------
	.section	.text.gluon_mma,"ax",@progbits
	.align	128
        .global         gluon_mma
        .type           gluon_mma,@function
        .size           gluon_mma,(.L_x_15 - gluon_mma)
        .other          gluon_mma,@"STO_CUDA_ENTRY STV_DEFAULT"
gluon_mma:
.text.gluon_mma:
[----:B------:R-:W0:Y:S01]  /*0000*/  LDC R1, c[0x0][0x37c] ;  /* 0x0000df00ff017b82 */ /* 0x000e220000000800 */
[----:B------:R-:W1:Y:S02]  /*0010*/  S2R R22, SR_TID.X ;  /* 0x0000000000167919 */ /* 0x000e640000002100 */
[----:B-1----:R-:W-:-:S13]  /*0020*/  ISETP.GE.U32.AND P1, PT, R22, 0x20, PT ;  /* 0x000000201600780c */ /* 0x002fda0003f26070 */
[----:B------:R-:W-:Y:S05]  /*0030*/  @P1 BRA `(.L_x_0) ;  /* 0x0000000000b81947 */ /* 0x000fea0003800000 */
[----:B------:R-:W1:Y:S01]  /*0040*/  S2UR UR6, SR_CgaCtaId ;  /* 0x00000000000679c3 */ /* 0x000e620000008800 */
[----:B------:R-:W-:Y:S01]  /*0050*/  NOP ;  /* 0x0000000000007918 */ /* 0x000fe20000000000 */
[----:B------:R-:W-:Y:S02]  /*0060*/  UMOV UR4, 0x40 ;  /* 0x0000004000047882 */ /* 0x000fe40000000000 */
[----:B-1----:R-:W-:-:S09]  /*0070*/  ULEA UR4, UR6, UR4, 0x18 ;  /* 0x0000000406047291 */ /* 0x002fd2000f8ec0ff */
[----:B------:R-:W1:Y:S01]  /*0080*/  LDS.U8 R0, [UR4] ;  /* 0x00000004ff007984 */ /* 0x000e620008000000 */
[----:B------:R-:W-:Y:S02]  /*0090*/  UMOV UR4, 0x400 ;  /* 0x0000040000047882 */ /* 0x000fe40000000000 */
[----:B------:R-:W-:Y:S01]  /*00a0*/  ULEA UR4, UR6, UR4, 0x18 ;  /* 0x0000000406047291 */ /* 0x000fe2000f8ec0ff */
[----:B-1----:R-:W-:-:S13]  /*00b0*/  ISETP.NE.AND P0, PT, R0, RZ, PT ;  /* 0x000000ff0000720c */ /* 0x002fda0003f05270 */
[----:B------:R-:W-:Y:S05]  /*00c0*/  @P0 BRA `(.L_x_1) ;  /* 0x00000000007c0947 */ /* 0x000fea0003800000 */
[----:B------:R-:W-:-:S13]  /*00d0*/  ELECT P0, URZ, PT ;  /* 0x0000000000ff782f */ /* 0x000fda0003800000 */
[----:B------:R-:W-:Y:S05]  /*00e0*/  @!P0 BRA `(.L_x_2) ;  /* 0x0000000000848947 */ /* 0x000fea0003800000 */
[----:B------:R-:W-:Y:S01]  /*00f0*/  UMOV UR5, 0x2 ;  /* 0x0000000200057882 */ /* 0x000fe20000000000 */
[----:B------:R-:W-:Y:S02]  /*0100*/  IMAD.MOV.U32 R4, RZ, RZ, 0x1 ;  /* 0x00000001ff047424 */ /* 0x000fe400078e00ff */
[----:B------:R-:W-:Y:S02]  /*0110*/  IMAD.MOV.U32 R5, RZ, RZ, 0x3 ;  /* 0x00000003ff057424 */ /* 0x000fe400078e00ff */
[----:B------:R-:W-:Y:S04]  /*0120*/  DEPBAR.LE SB1, 0x36 ;  /* 0x00009d800000791a */ /* 0x000fe80000000000 */
[----:B------:R-:W1:Y:S02]  /*0130*/  UTCATOMSWS.FIND_AND_SET.ALIGN UP0, UR5, UR5 ;  /* 0x00000005000575e3 */ /* 0x000e640008000800 */
[----:B-1----:R-:W-:-:S04]  /*0140*/  PLOP3.LUT P0, PT, PT, PT, UP0, 0x80, 0x8 ;  /* 0x000000000008781c */ /* 0x002fc80003f0f008 */
[----:B------:R-:W-:-:S04]  /*0150*/  SEL R0, RZ, 0xffffffff, !P0 ;  /* 0xffffffffff007807 */ /* 0x000fc80004000000 */
[----:B------:R-:W-:Y:S01]  /*0160*/  ISETP.NE.AND P0, PT, R0, RZ, PT ;  /* 0x000000ff0000720c */ /* 0x000fe20003f05270 */
[----:B------:R-:W-:-:S12]  /*0170*/  IMAD.U32 R0, RZ, RZ, UR5 ;  /* 0x00000005ff007e24 */ /* 0x000fd8000f8e00ff */
[----:B------:R-:W-:Y:S05]  /*0180*/  @P0 BRA `(.L_x_3) ;  /* 0x0000000000240947 */ /* 0x000fea0003800000 */
.L_x_4:
[----:B------:R-:W-:Y:S05]  /*0190*/  NANOSLEEP 0x64 ;  /* 0x000000640000795d */ /* 0x000fea0003800000 */
[----:B------:R-:W-:-:S05]  /*01a0*/  UMOV UR5, 0x2 ;  /* 0x0000000200057882 */ /* 0x000fca0000000000 */
[----:B------:R-:W-:Y:S04]  /*01b0*/  DEPBAR.LE SB1, 0x36 ;  /* 0x00009d800000791a */ /* 0x000fe80000000000 */
[----:B------:R-:W1:Y:S02]  /*01c0*/  UTCATOMSWS.FIND_AND_SET.ALIGN UP0, UR5, UR5 ;  /* 0x00000005000575e3 */ /* 0x000e640008000800 */
[----:B-1----:R-:W-:-:S04]  /*01d0*/  PLOP3.LUT P0, PT, PT, PT, UP0, 0x80, 0x8 ;  /* 0x000000000008781c */ /* 0x002fc80003f0f008 */
[----:B------:R-:W-:-:S04]  /*01e0*/  SEL R0, RZ, 0xffffffff, !P0 ;  /* 0xffffffffff007807 */ /* 0x000fc80004000000 */
[----:B------:R-:W-:Y:S01]  /*01f0*/  ISETP.NE.AND P0, PT, R0, RZ, PT ;  /* 0x000000ff0000720c */ /* 0x000fe20003f05270 */
[----:B------:R-:W-:-:S12]  /*0200*/  IMAD.U32 R0, RZ, RZ, UR5 ;  /* 0x00000005ff007e24 */ /* 0x000fd8000f8e00ff */
[----:B------:R-:W-:Y:S05]  /*0210*/  @!P0 BRA `(.L_x_4) ;  /* 0xfffffffc00dc8947 */ /* 0x000fea000383ffff */
.L_x_3:
[C---:B------:R-:W-:Y:S01]  /*0220*/  VIADD R3, R0.reuse, 0x10 ;  /* 0x0000001000037836 */ /* 0x040fe20000000000 */
[----:B------:R-:W-:Y:S01]  /*0230*/  UMOV UR5, 0x50 ;  /* 0x0000005000057882 */ /* 0x000fe20000000000 */
[----:B------:R-:W-:Y:S01]  /*0240*/  SHF.L.U32 R2, R5, R0, RZ ;  /* 0x0000000005027219 */ /* 0x000fe200000006ff */
[----:B------:R-:W-:Y:S01]  /*0250*/  ULEA UR5, UR6, UR5, 0x18 ;  /* 0x0000000506057291 */ /* 0x000fe2000f8ec0ff */
[----:B------:R-:W-:Y:S01]  /*0260*/  IMAD.SHL.U32 R0, R0, 0x20, RZ ;  /* 0x0000002000007824 */ /* 0x000fe200078e00ff */
[----:B------:R-:W-:-:S04]  /*0270*/  SHF.L.U32 R3, R4, R3, RZ ;  /* 0x0000000304037219 */ /* 0x000fc800000006ff */
[----:B------:R-:W-:-:S05]  /*0280*/  LOP3.LUT R2, R3, R2, RZ, 0xfc, !PT ;  /* 0x0000000203027212 */ /* 0x000fca00078efcff */
[----:B------:R1:W-:Y:S04]  /*0290*/  ATOMS.OR RZ, [UR5], R2 ;  /* 0x00000002ffff798c */ /* 0x0003e8000b000005 */
[----:B------:R1:W-:Y:S01]  /*02a0*/  STS [UR4], R0 ;  /* 0x00000000ff007988 */ /* 0x0003e20008000804 */
[----:B------:R-:W-:Y:S05]  /*02b0*/  BRA `(.L_x_2) ;  /* 0x0000000000107947 */ /* 0x000fea0003800000 */
.L_x_1:
[----:B------:R-:W-:Y:S01]  /*02c0*/  IMAD.MOV.U32 R0, RZ, RZ, -0x1 ;  /* 0xffffffffff007424 */ /* 0x000fe200078e00ff */
[----:B------:R-:W-:-:S04]  /*02d0*/  MOV R2, 0x300 ;  /* 0x0000030000027802 */ /* 0x000fc80000000f00 */
[----:B------:R1:W-:Y:S03]  /*02e0*/  STS [UR4], R0 ;  /* 0x00000000ff007988 */ /* 0x0003e60008000804 */
[----:B01----:R-:W-:Y:S05]  /*02f0*/  CALL.REL.NOINC `($__internal_1_$__cuda_sm10x_tcgen05_guardrail_trap_phase_invalid_during_alloc) ;  /* 0x0000001000d47944 */ /* 0x003fea0003c00000 */
.L_x_2:
[----:B------:R-:W-:Y:S05]  /*0300*/  WARPSYNC.ALL ;  /* 0x0000000000007948 */ /* 0x000fea0003800000 */
[----:B------:R-:W-:Y:S01]  /*0310*/  NOP ;  /* 0x0000000000007918 */ /* 0x000fe20000000000 */
.L_x_0:
[----:B------:R-:W2:Y:S08]  /*0320*/  S2UR UR13, SR_CgaCtaId ;  /* 0x00000000000d79c3 */ /* 0x000eb00000008800 */
[----:B------:R-:W-:Y:S01]  /*0330*/  BAR.SYNC.DEFER_BLOCKING 0x0 ;  /* 0x0000000000007b1d */ /* 0x000fe20000010000 */
[----:B------:R-:W-:Y:S02]  /*0340*/  SHF.R.U32.HI R21, RZ, 0x5, R22 ;  /* 0x00000005ff157819 */ /* 0x000fe40000011616 */
[----:B------:R-:W-:-:S02]  /*0350*/  LOP3.LUT R24, R22, 0xe0, RZ, 0xc0, !PT ;  /* 0x000000e016187812 */ /* 0x000fc400078ec0ff */
[----:B------:R-:W-:Y:S01]  /*0360*/  SGXT.U32 R21, R21, 0x3 ;  /* 0x000000031515781a */ /* 0x000fe20000000000 */
[----:B------:R-:W-:Y:S02]  /*0370*/  UMOV UR4, 0x400 ;  /* 0x0000040000047882 */ /* 0x000fe40000000000 */
[----:B------:R-:W3:Y:S01]  /*0380*/  LDC.64 R26, c[0x0][0x380] ;  /* 0x0000e000ff1a7b82 */ /* 0x000ee20000000a00 */
[----:B------:R-:W4:Y:S01]  /*0390*/  LDCU.64 UR16, c[0x0][0x358] ;  /* 0x00006b00ff1077ac */ /* 0x000f220008000a00 */
[C---:B------:R-:W-:Y:S01]  /*03a0*/  LOP3.LUT R11, R21.reuse, 0x10, RZ, 0xfc, !PT ;  /* 0x00000010150b7812 */ /* 0x040fe200078efcff */
[----:B------:R-:W-:Y:S01]  /*03b0*/  IMAD.SHL.U32 R32, R24, 0x2, RZ ;  /* 0x0000000218207824 */ /* 0x000fe200078e00ff */
[C---:B------:R-:W-:Y:S02]  /*03c0*/  LOP3.LUT R9, R21.reuse, 0x18, RZ, 0xfc, !PT ;  /* 0x0000001815097812 */ /* 0x040fe400078efcff */
[----:B------:R-:W-:Y:S01]  /*03d0*/  LOP3.LUT R8, R21, 0x8, RZ, 0xfc, !PT ;  /* 0x0000000815087812 */ /* 0x000fe200078efcff */
[----:B-1----:R-:W-:Y:S01]  /*03e0*/  IMAD.SHL.U32 R2, R11, 0x20, RZ ;  /* 0x000000200b027824 */ /* 0x002fe200078e00ff */
[----:B------:R-:W1:Y:S01]  /*03f0*/  LDC.64 R6, c[0x0][0x388] ;  /* 0x0000e200ff067b82 */ /* 0x000e620000000a00 */
[----:B------:R-:W-:Y:S01]  /*0400*/  IMAD.SHL.U32 R10, R9, 0x20, RZ ;  /* 0x00000020090a7824 */ /* 0x000fe200078e00ff */
[----:B------:R-:W-:Y:S01]  /*0410*/  LOP3.LUT R23, R22, 0x1f, RZ, 0xc0, !PT ;  /* 0x0000001f16177812 */ /* 0x000fe200078ec0ff */
[----:B------:R-:W-:Y:S01]  /*0420*/  IMAD.SHL.U32 R0, R8, 0x20, RZ ;  /* 0x0000002008007824 */ /* 0x000fe200078e00ff */
[----:B------:R-:W-:-:S02]  /*0430*/  LOP3.LUT R35, R21, 0x20, RZ, 0xfc, !PT ;  /* 0x0000002015237812 */ /* 0x000fc400078efcff */
[C---:B------:R-:W-:Y:S01]  /*0440*/  LOP3.LUT R33, R21.reuse, 0x28, RZ, 0xfc, !PT ;  /* 0x0000002815217812 */ /* 0x040fe200078efcff */
[----:B--2---:R-:W-:Y:S01]  /*0450*/  ULEA UR14, UR13, UR4, 0x18 ;  /* 0x000000040d0e7291 */ /* 0x004fe2000f8ec0ff */
[----:B------:R-:W-:Y:S01]  /*0460*/  LOP3.LUT R3, R21, 0x30, RZ, 0xfc, !PT ;  /* 0x0000003015037812 */ /* 0x000fe200078efcff */
[----:B------:R-:W-:Y:S01]  /*0470*/  IMAD.SHL.U32 R16, R35, 0x20, RZ ;  /* 0x0000002023107824 */ /* 0x000fe200078e00ff */
[----:B------:R-:W-:Y:S01]  /*0480*/  LOP3.LUT R21, R21, 0x38, RZ, 0xfc, !PT ;  /* 0x0000003815157812 */ /* 0x000fe200078efcff */
[----:B------:R-:W-:Y:S02]  /*0490*/  IMAD.SHL.U32 R20, R33, 0x20, RZ ;  /* 0x0000002021147824 */ /* 0x000fe400078e00ff */
[----:B------:R-:W-:Y:S01]  /*04a0*/  IMAD.SHL.U32 R34, R3, 0x20, RZ ;  /* 0x0000002003227824 */ /* 0x000fe200078e00ff */
[-C--:B---3--:R-:W-:Y:S02]  /*04b0*/  LEA R14, P2, R11, R26.reuse, 0x6 ;  /* 0x0000001a0b0e7211 */ /* 0x088fe400078430ff */
[----:B------:R-:W2:Y:S01]  /*04c0*/  LDS R25, [UR14] ;  /* 0x0000000eff197984 */ /* 0x000ea20008000800 */
[----:B------:R-:W-:Y:S01]  /*04d0*/  LEA R12, P3, R9, R26, 0x6 ;  /* 0x0000001a090c7211 */ /* 0x000fe200078630ff */
[----:B------:R-:W-:Y:S01]  /*04e0*/  IMAD.SHL.U32 R17, R21, 0x20, RZ ;  /* 0x0000002015117824 */ /* 0x000fe200078e00ff */
[----:B------:R-:W-:-:S02]  /*04f0*/  LEA.HI.X R15, R2, R27, RZ, 0x1, P2 ;  /* 0x0000001b020f7211 */ /* 0x000fc400010f0cff */
[-C--:B------:R-:W-:Y:S02]  /*0500*/  LEA.HI.X R13, R10, R27.reuse, RZ, 0x1, P3 ;  /* 0x0000001b0a0d7211 */ /* 0x080fe400018f0cff */
[-C--:B------:R-:W-:Y:S01]  /*0510*/  LEA R18, P6, R8, R26.reuse, 0x6 ;  /* 0x0000001a08127211 */ /* 0x080fe200078c30ff */
[C---:B------:R-:W-:Y:S01]  /*0520*/  IMAD.WIDE.U32 R14, R23.reuse, 0x2, R14 ;  /* 0x00000002170e7825 */ /* 0x040fe200078e000e */
[----:B------:R-:W-:Y:S01]  /*0530*/  BAR.SYNC.DEFER_BLOCKING 0x0 ;  /* 0x0000000000007b1d */ /* 0x000fe20000010000 */
[-C--:B------:R-:W-:Y:S02]  /*0540*/  IADD3 R4, P0, PT, R32, R26.reuse, RZ ;  /* 0x0000001a20047210 */ /* 0x080fe40007f1e0ff */
[----:B------:R-:W-:Y:S01]  /*0550*/  IMAD.WIDE.U32 R12, R23, 0x2, R12 ;  /* 0x00000002170c7825 */ /* 0x000fe200078e000c */
[----:B------:R-:W-:Y:S02]  /*0560*/  LEA.HI.X R19, R0, R27, RZ, 0x1, P6 ;  /* 0x0000001b00137211 */ /* 0x000fe400030f0cff */
[----:B------:R-:W-:-:S02]  /*0570*/  LEA R36, P4, R35, R26, 0x6 ;  /* 0x0000001a23247211 */ /* 0x000fc400078830ff */
[-C--:B------:R-:W-:Y:S01]  /*0580*/  LEA R30, P5, R33, R26.reuse, 0x6 ;  /* 0x0000001a211e7211 */ /* 0x080fe200078a30ff */
[----:B------:R-:W-:Y:S01]  /*0590*/  IMAD.WIDE.U32 R18, R23, 0x2, R18 ;  /* 0x0000000217127825 */ /* 0x000fe200078e0012 */
[-C--:B------:R-:W-:Y:S02]  /*05a0*/  LEA R28, P6, R3, R26.reuse, 0x6 ;  /* 0x0000001a031c7211 */ /* 0x080fe400078c30ff */
[----:B------:R-:W-:Y:S02]  /*05b0*/  LEA R26, P2, R21, R26, 0x6 ;  /* 0x0000001a151a7211 */ /* 0x000fe400078430ff */
[-C--:B------:R-:W-:Y:S02]  /*05c0*/  LEA.HI.X R5, R24, R27.reuse, RZ, 0x1, P0 ;  /* 0x0000001b18057211 */ /* 0x080fe400000f0cff */
[-C--:B------:R-:W-:Y:S02]  /*05d0*/  LEA.HI.X R37, R16, R27.reuse, RZ, 0x1, P4 ;  /* 0x0000001b10257211 */ /* 0x080fe400020f0cff */
[-C--:B------:R-:W-:Y:S01]  /*05e0*/  LEA.HI.X R31, R20, R27.reuse, RZ, 0x1, P5 ;  /* 0x0000001b141f7211 */ /* 0x080fe200028f0cff */
[----:B------:R-:W-:Y:S01]  /*05f0*/  IMAD.WIDE.U32 R4, R23, 0x2, R4 ;  /* 0x0000000217047825 */ /* 0x000fe200078e0004 */
[----:B------:R-:W-:-:S02]  /*0600*/  LEA.HI.X R29, R34, R27, RZ, 0x1, P6 ;  /* 0x0000001b221d7211 */ /* 0x000fc400030f0cff */
[----:B------:R-:W-:Y:S01]  /*0610*/  LEA.HI.X R27, R17, R27, RZ, 0x1, P2 ;  /* 0x0000001b111b7211 */ /* 0x000fe200010f0cff */
[----:B----4-:R-:W5:Y:S01]  /*0620*/  LDG.E.U16 R14, desc[UR16][R14.64] ;  /* 0x000000100e0e7981 */ /* 0x010f62000c1e1500 */
[----:B------:R-:W-:-:S03]  /*0630*/  IMAD.WIDE.U32 R28, R23, 0x2, R28 ;  /* 0x00000002171c7825 */ /* 0x000fc600078e001c */
[----:B------:R-:W5:Y:S04]  /*0640*/  LDG.E.U16 R4, desc[UR16][R4.64] ;  /* 0x0000001004047981 */ /* 0x000f68000c1e1500 */
[----:B------:R3:W5:Y:S01]  /*0650*/  LDG.E.U16 R15, desc[UR16][R12.64] ;  /* 0x000000100c0f7981 */ /* 0x000762000c1e1500 */
[----:B------:R-:W-:Y:S01]  /*0660*/  IMAD.WIDE.U32 R26, R23, 0x2, R26 ;  /* 0x00000002171a7825 */ /* 0x000fe200078e001a */
[-C--:B-1----:R-:W-:Y:S02]  /*0670*/  LEA R10, P2, R11, R6.reuse, 0x7 ;  /* 0x000000060b0a7211 */ /* 0x082fe400078438ff */
[----:B------:R-:W5:Y:S01]  /*0680*/  LDG.E.U16 R5, desc[UR16][R18.64] ;  /* 0x0000001012057981 */ /* 0x000f62000c1e1500 */
[----:B---3--:R-:W-:-:S04]  /*0690*/  LEA R12, P0, R24, R6, 0x2 ;  /* 0x00000006180c7211 */ /* 0x008fc800078010ff */
[-C--:B------:R-:W-:Y:S01]  /*06a0*/  LEA.HI.X R13, R32, R7.reuse, RZ, 0x1, P0 ;  /* 0x00000007200d7211 */ /* 0x080fe200000f0cff */
[C---:B------:R-:W-:Y:S01]  /*06b0*/  IMAD.SHL.U32 R0, R8.reuse, 0x40, RZ ;  /* 0x0000004008007824 */ /* 0x040fe200078e00ff */
[-C--:B------:R-:W-:Y:S01]  /*06c0*/  LEA R8, P0, R8, R6.reuse, 0x7 ;  /* 0x0000000608087211 */ /* 0x080fe200078038ff */
[----:B------:R-:W-:Y:S01]  /*06d0*/  IMAD.SHL.U32 R2, R11, 0x40, RZ ;  /* 0x000000400b027824 */ /* 0x000fe200078e00ff */
[----:B------:R-:W5:Y:S01]  /*06e0*/  LDG.E.U16 R18, desc[UR16][R28.64] ;  /* 0x000000101c127981 */ /* 0x000f62000c1e1500 */
[----:B------:R-:W-:Y:S01]  /*06f0*/  IMAD.WIDE.U32 R12, R23, 0x2, R12 ;  /* 0x00000002170c7825 */ /* 0x000fe200078e000c */
[C---:B------:R-:W-:Y:S02]  /*0700*/  LEA R6, P3, R9.reuse, R6, 0x7 ;  /* 0x0000000609067211 */ /* 0x040fe400078638ff */
[----:B------:R-:W5:Y:S01]  /*0710*/  LDG.E.U16 R19, desc[UR16][R26.64] ;  /* 0x000000101a137981 */ /* 0x000f62000c1e1500 */
[----:B------:R-:W-:Y:S01]  /*0720*/  IMAD.SHL.U32 R20, R9, 0x40, RZ ;  /* 0x0000004009147824 */ /* 0x000fe200078e00ff */
[----:B------:R-:W-:-:S02]  /*0730*/  LEA.HI.X R9, R0, R7, RZ, 0x1, P0 ;  /* 0x0000000700097211 */ /* 0x000fc400000f0cff */
[-C--:B------:R-:W-:Y:S01]  /*0740*/  LEA.HI.X R11, R2, R7.reuse, RZ, 0x1, P2 ;  /* 0x00000007020b7211 */ /* 0x080fe200010f0cff */
[----:B------:R-:W5:Y:S01]  /*0750*/  LDG.E.U16 R28, desc[UR16][R12.64] ;  /* 0x000000100c1c7981 */ /* 0x000f62000c1e1500 */
[----:B------:R-:W-:-:S03]  /*0760*/  LEA.HI.X R7, R20, R7, RZ, 0x1, P3 ;  /* 0x0000000714077211 */ /* 0x000fc600018f0cff */
[----:B------:R1:W5:Y:S01]  /*0770*/  LDG.E.U16 R26, desc[UR16][R12.64+0x40] ;  /* 0x000040100c1a7981 */ /* 0x000362000c1e1500 */
[----:B------:R-:W-:-:S04]  /*0780*/  IMAD.WIDE.U32 R36, R23, 0x2, R36 ;  /* 0x0000000217247825 */ /* 0x000fc800078e0024 */
[C---:B------:R-:W-:Y:S01]  /*0790*/  IMAD.WIDE.U32 R30, R23.reuse, 0x2, R30 ;  /* 0x00000002171e7825 */ /* 0x040fe200078e001e */
[----:B------:R-:W5:Y:S01]  /*07a0*/  LDG.E.U16 R16, desc[UR16][R36.64] ;  /* 0x0000001024107981 */ /* 0x000f62000c1e1500 */
[----:B-1----:R-:W-:Y:S02]  /*07b0*/  SHF.R.U32.HI R12, RZ, 0x5, R22 ;  /* 0x00000005ff0c7819 */ /* 0x002fe40000011616 */
[C---:B------:R-:W-:Y:S01]  /*07c0*/  IMAD.WIDE.U32 R8, R23.reuse, 0x2, R8 ;  /* 0x0000000217087825 */ /* 0x040fe200078e0008 */
[----:B------:R-:W5:Y:S01]  /*07d0*/  LDG.E.U16 R17, desc[UR16][R30.64] ;  /* 0x000000101e117981 */ /* 0x000f62000c1e1500 */
[----:B------:R-:W-:Y:S02]  /*07e0*/  R2UR UR12, R12 ;  /* 0x000000000c0c72ca */ /* 0x000fe400000e0000 */
[----:B------:R-:W-:Y:S02]  /*07f0*/  IMAD.SHL.U32 R12, R22, 0x2, RZ ;  /* 0x00000002160c7824 */ /* 0x000fe400078e00ff */
[----:B------:R-:W-:-:S04]  /*0800*/  IMAD.WIDE.U32 R10, R23, 0x2, R10 ;  /* 0x00000002170a7825 */ /* 0x000fc800078e000a */
[----:B------:R-:W-:Y:S01]  /*0810*/  IMAD.WIDE.U32 R6, R23, 0x2, R6 ;  /* 0x0000000217067825 */ /* 0x000fe200078e0006 */
[----:B------:R-:W-:Y:S01]  /*0820*/  SHF.R.U32.HI R13, RZ, 0x2, R22 ;  /* 0x00000002ff0d7819 */ /* 0x000fe20000011616 */
[----:B------:R-:W5:Y:S01]  /*0830*/  LDG.E.U16 R27, desc[UR16][R8.64] ;  /* 0x00000010081b7981 */ /* 0x000f62000c1e1500 */
[----:B------:R-:W-:Y:S02]  /*0840*/  LOP3.LUT R12, R12, 0x1fe, RZ, 0xc0, !PT ;  /* 0x000001fe0c0c7812 */ /* 0x000fe400078ec0ff */
[----:B--2---:R-:W-:Y:S01]  /*0850*/  R2UR UR15, R25 ;  /* 0x00000000190f72ca */ /* 0x004fe200000e0000 */
[----:B------:R1:W5:Y:S01]  /*0860*/  LDG.E.U16 R29, desc[UR16][R8.64+0x40] ;  /* 0x00004010081d7981 */ /* 0x000362000c1e1500 */
[----:B------:R-:W-:-:S03]  /*0870*/  LOP3.LUT P2, RZ, R22, 0xff, RZ, 0xc0, !PT ;  /* 0x000000ff16ff7812 */ /* 0x000fc6000784c0ff */
[----:B------:R2:W5:Y:S01]  /*0880*/  LDG.E.U16 R30, desc[UR16][R10.64] ;  /* 0x000000100a1e7981 */ /* 0x000562000c1e1500 */
[----:B------:R-:W-:-:S03]  /*0890*/  LOP3.LUT R12, R12, 0x30, R13, 0x78, !PT ;  /* 0x000000300c0c7812 */ /* 0x000fc600078e780d */
[----:B------:R2:W5:Y:S04]  /*08a0*/  LDG.E.U16 R31, desc[UR16][R10.64+0x40] ;  /* 0x000040100a1f7981 */ /* 0x000568000c1e1500 */
[----:B------:R2:W5:Y:S01]  /*08b0*/  LDG.E.U16 R34, desc[UR16][R6.64] ;  /* 0x0000001006227981 */ /* 0x000562000c1e1500 */
[----:B-1----:R-:W-:-:S03]  /*08c0*/  IMAD R8, R24, 0x2, R23 ;  /* 0x0000000218087824 */ /* 0x002fc600078e0217 */
[----:B------:R2:W5:Y:S01]  /*08d0*/  LDG.E.U16 R36, desc[UR16][R6.64+0x40] ;  /* 0x0000401006247981 */ /* 0x000562000c1e1500 */
[----:B------:R-:W-:Y:S05]  /*08e0*/  @P1 BRA `(.L_x_5) ;  /* 0x0000000000181947 */ /* 0x000fea0003800000 */
[----:B------:R-:W-:Y:S01]  /*08f0*/  ELECT P0, URZ, PT ;  /* 0x0000000000ff782f */ /* 0x000fe20003800000 */
[----:B--2---:R-:W-:Y:S01]  /*0900*/  IMAD.MOV.U32 R6, RZ, RZ, 0x1 ;  /* 0x00000001ff067424 */ /* 0x004fe200078e00ff */
[----:B------:R-:W-:Y:S01]  /*0910*/  UMOV UR4, 0x40 ;  /* 0x0000004000047882 */ /* 0x000fe20000000000 */
[----:B------:R-:W-:Y:S01]  /*0920*/  UVIRTCOUNT.DEALLOC.SMPOOL 0x80 ;  /* 0x000000800000784c */ /* 0x000fe20000000000 */
[----:B------:R-:W-:-:S09]  /*0930*/  ULEA UR4, UR13, UR4, 0x18 ;  /* 0x000000040d047291 */ /* 0x000fd2000f8ec0ff */
[----:B------:R1:W-:Y:S03]  /*0940*/  @P0 STS.U8 [UR4], R6 ;  /* 0x00000006ff000988 */ /* 0x0003e60008000004 */
.L_x_5:
[----:B------:R-:W-:Y:S01]  /*0950*/  VOTEU.ALL UP0, P2 ;  /* 0x0000000000ff7886 */ /* 0x000fe20001000000 */
[----:B-12---:R-:W-:Y:S01]  /*0960*/  IMAD.SHL.U32 R6, R8, 0x2, RZ ;  /* 0x0000000208067824 */ /* 0x006fe200078e00ff */
[----:B------:R-:W-:Y:S01]  /*0970*/  SHF.R.U32.HI R25, RZ, 0x1, R24 ;  /* 0x00000001ff197819 */ /* 0x000fe20000011618 */
[----:B------:R-:W-:Y:S01]  /*0980*/  UMOV UR4, 0x1 ;  /* 0x0000000100047882 */ /* 0x000fe20000000000 */
[----:B-----5:R1:W-:Y:S01]  /*0990*/  STS.U16 [R12+UR14+0x200], R5 ;  /* 0x000200050c007988 */ /* 0x0203e2000800040e */
[----:B------:R-:W-:-:S04]  /*09a0*/  @!UP0 UIADD3 UR4, UPT, UPT, -UR4, 0x100000, URZ ;  /* 0x0010000004048890 */ /* 0x000fc8000fffe1ff */
[----:B------:R-:W-:Y:S02]  /*09b0*/  @!UP0 USHF.L.U32 UR5, UR4, 0xb, URZ ;  /* 0x0000000b04058899 */ /* 0x000fe400080006ff */
[----:B------:R-:W-:Y:S01]  /*09c0*/  @!UP0 USHF.L.U32 UR4, UR4, 0x1, URZ ;  /* 0x0000000104048899 */ /* 0x000fe200080006ff */
[----:B------:R-:W-:Y:S01]  /*09d0*/  VOTEU.ALL UP1, P2 ;  /* 0x0000000000ff7886 */ /* 0x000fe20001020000 */
[----:B------:R-:W-:Y:S01]  /*09e0*/  LOP3.LUT R7, R6, R25, RZ, 0x3c, !PT ;  /* 0x0000001906077212 */ /* 0x000fe200078e3cff */
[----:B------:R-:W-:Y:S01]  /*09f0*/  STS.U16 [R12+UR14+0x400], R14 ;  /* 0x0004000e0c007988 */ /* 0x000fe2000800040e */
[----:B------:R-:W-:-:S03]  /*0a00*/  UISETP.NE.U32.AND UP0, UPT, UR12, URZ, UPT ;  /* 0x000000ff0c00728c */ /* 0x000fc6000bf05070 */
[----:B------:R-:W-:Y:S01]  /*0a10*/  STS.U16 [R12+UR14+0x600], R15 ;  /* 0x0006000f0c007988 */ /* 0x000fe2000800040e */
[----:B-1----:R-:W-:-:S03]  /*0a20*/  LOP3.LUT R5, R7, 0x40, RZ, 0x3c, !PT ;  /* 0x0000004007057812 */ /* 0x002fc600078e3cff */
[----:B------:R-:W-:Y:S04]  /*0a30*/  STS.U16 [R12+UR14+0x800], R16 ;  /* 0x000800100c007988 */ /* 0x000fe8000800040e */
[----:B------:R-:W-:Y:S04]  /*0a40*/  STS.U16 [R12+UR14+0xa00], R17 ;  /* 0x000a00110c007988 */ /* 0x000fe8000800040e */
[----:B------:R-:W-:Y:S04]  /*0a50*/  STS.U16 [R12+UR14+0xc00], R18 ;  /* 0x000c00120c007988 */ /* 0x000fe8000800040e */
[----:B------:R1:W-:Y:S04]  /*0a60*/  STS.U16 [R12+UR14], R4 ;  /* 0x000000040c007988 */ /* 0x0003e8000800040e */
[----:B------:R2:W-:Y:S04]  /*0a70*/  STS.U16 [R12+UR14+0xe00], R19 ;  /* 0x000e00130c007988 */ /* 0x0005e8000800040e */
[----:B------:R2:W-:Y:S01]  /*0a80*/  STS.U16 [R7+UR14+0x1000], R28 ;  /* 0x0010001c07007988 */ /* 0x0005e2000800040e */
[----:B-1----:R-:W-:-:S03]  /*0a90*/  LOP3.LUT R4, R22, 0xff, RZ, 0xc0, !PT ;  /* 0x000000ff16047812 */ /* 0x002fc600078ec0ff */
[----:B------:R2:W-:Y:S04]  /*0aa0*/  STS.U16 [R7+UR14+0x1400], R27 ;  /* 0x0014001b07007988 */ /* 0x0005e8000800040e */
[----:B------:R2:W-:Y:S04]  /*0ab0*/  STS.U16 [R7+UR14+0x1800], R30 ;  /* 0x0018001e07007988 */ /* 0x0005e8000800040e */
[----:B------:R2:W-:Y:S04]  /*0ac0*/  STS.U16 [R7+UR14+0x1c00], R34 ;  /* 0x001c002207007988 */ /* 0x0005e8000800040e */
[----:B------:R2:W-:Y:S04]  /*0ad0*/  STS.U16 [R5+UR14+0x1000], R26 ;  /* 0x0010001a05007988 */ /* 0x0005e8000800040e */
[----:B------:R2:W-:Y:S04]  /*0ae0*/  STS.U16 [R5+UR14+0x1400], R29 ;  /* 0x0014001d05007988 */ /* 0x0005e8000800040e */
[----:B------:R2:W-:Y:S04]  /*0af0*/  STS.U16 [R5+UR14+0x1800], R31 ;  /* 0x0018001f05007988 */ /* 0x0005e8000800040e */
[----:B------:R2:W-:Y:S01]  /*0b00*/  STS.U16 [R5+UR14+0x1c00], R36 ;  /* 0x001c002405007988 */ /* 0x0005e2000800040e */
[----:B------:R1:W-:Y:S06]  /*0b10*/  MEMBAR.ALL.CTA ;  /* 0x0000000000007992 */ /* 0x0003ec0000008000 */
[----:B-1----:R-:W-:Y:S04]  /*0b20*/  FENCE.VIEW.ASYNC.S ;  /* 0x00000000000073c6 */ /* 0x002fe80000000000 */
[----:B------:R-:W1:Y:S02]  /*0b30*/  FENCE.VIEW.ASYNC.S ;  /* 0x00000000000073c6 */ /* 0x000e640000000000 */
[----:B-1----:R2:W1:Y:S02]  /*0b40*/  @!UP1 SYNCS.EXCH.64 URZ, [UR14+0x2000], UR4 ;  /* 0x002000040eff95b2 */ /* 0x0024640008000100 */
[----:B-1----:R-:W-:Y:S06]  /*0b50*/  BAR.SYNC.DEFER_BLOCKING 0x0 ;  /* 0x0000000000007b1d */ /* 0x002fec0000010000 */
[----:B--2---:R-:W-:Y:S05]  /*0b60*/  BRA.U UP0, `(.L_x_6) ;  /* 0x0000000100587547 */ /* 0x004fea000b800000 */
[----:B------:R-:W-:Y:S02]  /*0b70*/  UIADD3 UR4, UPT, UPT, UR14, 0x1000, URZ ;  /* 0x000010000e047890 */ /* 0x000fe4000fffe0ff */
[----:B------:R-:W-:Y:S02]  /*0b80*/  USHF.R.U32.HI UR5, URZ, 0x4, UR14 ;  /* 0x00000004ff057899 */ /* 0x000fe4000801160e */
[----:B------:R-:W-:Y:S02]  /*0b90*/  USHF.R.U32.HI UR6, URZ, 0x4, UR4 ;  /* 0x00000004ff067899 */ /* 0x000fe40008011604 */
[----:B------:R-:W-:Y:S02]  /*0ba0*/  USGXT.U32 UR4, UR5, 0xe ;  /* 0x0000000e0504789a */ /* 0x000fe40008000000 */
[----:B------:R-:W-:Y:S01]  /*0bb0*/  USGXT.U32 UR6, UR6, 0xe ;  /* 0x0000000e0606789a */ /* 0x000fe20008000000 */
[----:B------:R-:W-:Y:S01]  /*0bc0*/  UMOV UR8, 0xfffffffe ;  /* 0xfffffffe00087882 */ /* 0x000fe20000000000 */
[----:B------:R-:W-:Y:S01]  /*0bd0*/  UMOV UR9, 0x7fffbfdf ;  /* 0x7fffbfdf00097882 */ /* 0x000fe20000000000 */
[----:B------:R-:W-:Y:S01]  /*0be0*/  UMOV UR10, 0x80 ;  /* 0x00000080000a7882 */ /* 0x000fe20000000000 */
[----:B------:R-:W-:Y:S01]  /*0bf0*/  UMOV UR11, 0x40004040 ;  /* 0x40004040000b7882 */ /* 0x000fe20000000000 */
[----:B------:R-:W-:Y:S01]  /*0c00*/  UMOV UR5, URZ ;  /* 0x000000ff00057c82 */ /* 0x000fe20008000000 */
[----:B------:R-:W-:Y:S01]  /*0c10*/  UMOV UR7, URZ ;  /* 0x000000ff00077c82 */ /* 0x000fe20008000000 */
[----:B------:R-:W-:-:S02]  /*0c20*/  UIADD3.64 UR8, UPT, UPT, UR4, -UR8, URZ ;  /* 0x8000000804087297 */ /* 0x000fc4000fffe0ff */
[----:B------:R-:W-:Y:S01]  /*0c30*/  UIADD3.64 UR10, UPT, UPT, UR6, UR10, URZ ;  /* 0x0000000a060a7297 */ /* 0x000fe2000fffe0ff */
[----:B------:R-:W-:Y:S01]  /*0c40*/  UMOV UR18, 0x0 ;  /* 0x0000000000127882 */ /* 0x000fe20000000000 */
[----:B------:R-:W-:Y:S01]  /*0c50*/  UMOV UR19, 0x4110010 ;  /* 0x0411001000137882 */ /* 0x000fe20000000000 */
[----:B------:R-:W-:Y:S01]  /*0c60*/  UMOV UR5, 0x80004020 ;  /* 0x8000402000057882 */ /* 0x000fe20000000000 */
[----:B------:R-:W-:Y:S01]  /*0c70*/  UMOV UR7, 0x40004040 ;  /* 0x4000404000077882 */ /* 0x000fe20000000000 */
[----:B------:R-:W-:Y:S01]  /*0c80*/  UMOV UR20, 0x0 ;  /* 0x0000000000147882 */ /* 0x000fe20000000000 */
[----:B------:R-:W-:Y:S01]  /*0c90*/  UMOV UR21, 0x4110010 ;  /* 0x0411001000157882 */ /* 0x000fe20000000000 */
[----:B------:R1:W-:Y:S02]  /*0ca0*/  UTCHMMA gdesc[UR4], gdesc[UR6], tmem[UR15], tmem[UR18], idesc[UR19], !UPT ;  /* 0x00ff1206040075ea */ /* 0x0003e4000f80000f */
[----:B------:R1:W-:Y:S01]  /*0cb0*/  UTCHMMA gdesc[UR8], gdesc[UR10], tmem[UR15], tmem[UR20], idesc[UR21], UPT ;  /* 0x00ff140a080075ea */ /* 0x0003e2000b80000f */
[----:B------:R-:W-:-:S02]  /*0cc0*/  NOP ;  /* 0x0000000000007918 */ /* 0x000fc40000000000 */
.L_x_6:
[----:B------:R-:W-:Y:S02]  /*0cd0*/  ELECT P0, URZ, PT ;  /* 0x0000000000ff782f */ /* 0x000fe40003800000 */
[C---:B------:R-:W-:Y:S01]  /*0ce0*/  LOP3.LUT R27, R22.reuse, 0x7, RZ, 0xc0, !PT ;  /* 0x00000007161b7812 */ /* 0x040fe200078ec0ff */
[----:B-1----:R-:W-:Y:S01]  /*0cf0*/  UIADD3 UR4, UPT, UPT, UR14, 0x2000, URZ ;  /* 0x000020000e047890 */ /* 0x002fe2000fffe0ff */
[----:B------:R-:W-:Y:S01]  /*0d00*/  IMAD.SHL.U32 R26, R22, 0x80, RZ ;  /* 0x00000080161a7824 */ /* 0x000fe200078e00ff */
[----:B------:R-:W-:Y:S01]  /*0d10*/  ISETP.LT.U32.AND P0, PT, R4, 0x20, P0 ;  /* 0x000000200400780c */ /* 0x000fe20000701070 */
[----:B------:R-:W-:Y:S01]  /*0d20*/  UMOV UR5, URZ ;  /* 0x000000ff00057c82 */ /* 0x000fe20008000000 */
[----:B------:R-:W-:-:S05]  /*0d30*/  IMAD.SHL.U32 R4, R22, 0x10, RZ ;  /* 0x0000001016047824 */ /* 0x000fca00078e00ff */
[----:B------:R-:W-:-:S06]  /*0d40*/  LOP3.LUT R29, R4, 0xf0, RZ, 0xc0, !PT ;  /* 0x000000f0041d7812 */ /* 0x000fcc00078ec0ff */
[----:B------:R-:W-:Y:S01]  /*0d50*/  VOTEU.ANY UP0, P0 ;  /* 0x0000000000ff7886 */ /* 0x000fe20000000100 */
[----:B------:R-:W-:-:S04]  /*0d60*/  VOTEU.ANY UP1, P0 ;  /* 0x0000000000ff7886 */ /* 0x000fc80000020100 */
[----:B------:R-:W-:Y:S01]  /*0d70*/  @UP0 UMOV UR6, UR4 ;  /* 0x0000000400060c82 */ /* 0x000fe20008000000 */
[----:B------:R-:W-:Y:S01]  /*0d80*/  USHF.L.U32 UR4, UR12, 0x15, URZ ;  /* 0x000000150c047899 */ /* 0x000fe200080006ff */
[----:B------:R1:W-:Y:S01]  /*0d90*/  @UP1 UTCBAR [UR6], URZ ;  /* 0x000000ff060013e9 */ /* 0x0003e200080000ff */
[----:B------:R-:W-:Y:S01]  /*0da0*/  BAR.SYNC.DEFER_BLOCKING 0x0 ;  /* 0x0000000000007b1d */ /* 0x000fe20000010000 */
[----:B------:R-:W-:Y:S02]  /*0db0*/  USHF.L.U32 UR5, UR12, 0x3, URZ ;  /* 0x000000030c057899 */ /* 0x000fe400080006ff */
[----:B------:R-:W-:Y:S02]  /*0dc0*/  ULOP3.LUT UR4, UR4, 0x600000, URZ, 0xc0, !UPT ;  /* 0x0060000004047892 */ /* 0x000fe4000f8ec0ff */
[----:B------:R-:W-:-:S04]  /*0dd0*/  ULOP3.LUT UR5, UR5, 0x20, URZ, 0xc0, !UPT ;  /* 0x0000002005057892 */ /* 0x000fc8000f8ec0ff */
[----:B------:R-:W-:Y:S01]  /*0de0*/  UIADD3 UR4, UPT, UPT, UR5, UR4, UR15 ;  /* 0x0000000405047290 */ /* 0x000fe2000fffe00f */
[----:B------:R-:W2:Y:S02]  /*0df0*/  SYNCS.PHASECHK.TRANS64.TRYWAIT P0, [UR14+0x2000], RZ ;  /* 0x002000ffff0075a7 */ /* 0x000ea4000800110e */
[----:B-12---:R-:W-:Y:S09]  /*0e00*/  @!P0 BRA `(.L_x_7) ;  /* 0x0000000400f88947 */ /* 0x006ff20003800000 */
.L_x_11:
[----:B------:R-:W-:Y:S01]  /*0e10*/  BAR.SYNC.DEFER_BLOCKING 0x0 ;  /* 0x0000000000007b1d */ /* 0x000fe20000010000 */
[----:B------:R-:W-:Y:S01]  /*0e20*/  LOP3.LUT R22, R22, 0x10, RZ, 0xc0, !PT ;  /* 0x0000001016167812 */ /* 0x000fe200078ec0ff */
[----:B------:R-:W-:Y:S01]  /*0e30*/  IMAD R29, R24, 0x8, R29 ;  /* 0x00000008181d7824 */ /* 0x000fe200078e021d */
[----:B------:R-:W-:Y:S01]  /*0e40*/  LOP3.LUT R26, R26, 0x400, RZ, 0xc0, !PT ;  /* 0x000004001a1a7812 */ /* 0x000fe200078ec0ff */
[----:B------:R-:W-:Y:S02]  /*0e50*/  IMAD R28, R24, 0x4, R27 ;  /* 0x00000004181c7824 */ /* 0x000fe400078e021b */
[----:B------:R-:W-:Y:S01]  /*0e60*/  IMAD.SHL.U32 R24, R22, 0x4, RZ ;  /* 0x0000000416187824 */ /* 0x000fe200078e00ff */
[----:B------:R-:W-:Y:S01]  /*0e70*/  LDTM.16dp32bit_t0_t15.x16 R4, tmem[UR4] ;  /* 0x00000004000479ee */ /* 0x000fe20008a00000 */
[----:B------:R-:W1:Y:S01]  /*0e80*/  LDTM.16dp32bit_t16_t31.x16 R4, tmem[UR4+0x10] ;  /* 0x00001004000479ee */ /* 0x000e620008a20000 */
[----:B------:R-:W-:Y:S01]  /*0e90*/  IMAD.SHL.U32 R28, R28, 0x10, RZ ;  /* 0x000000101c1c7824 */ /* 0x000fe200078e00ff */
[----:B------:R-:W2:Y:S01]  /*0ea0*/  LDCU.64 UR4, c[0x0][0x390] ;  /* 0x00007200ff0477ac */ /* 0x000ea20008000a00 */
[----:B------:R-:W-:Y:S01]  /*0eb0*/  LOP3.LUT R24, R29, R24, RZ, 0x3c, !PT ;  /* 0x000000181d187212 */ /* 0x000fe200078e3cff */
[----:B------:R-:W-:-:S02]  /*0ec0*/  VIADD R31, R26, UR14 ;  /* 0x0000000e1a1f7c36 */ /* 0x000fc40008000000 */
[----:B------:R-:W-:Y:S01]  /*0ed0*/  LOP3.LUT R28, R28, R25, RZ, 0x3c, !PT ;  /* 0x000000191c1c7212 */ /* 0x000fe200078e3cff */
[----:B------:R-:W-:Y:S02]  /*0ee0*/  IMAD.SHL.U32 R23, R23, 0x4, RZ ;  /* 0x0000000417177824 */ /* 0x000fe400078e00ff */
[----:B------:R-:W-:Y:S02]  /*0ef0*/  IMAD R34, R27, 0x800, R24 ;  /* 0x000008001b227824 */ /* 0x000fe400078e0218 */
[----:B------:R-:W-:-:S03]  /*0f00*/  IMAD R31, R22, 0x8, R31 ;  /* 0x00000008161f7824 */ /* 0x000fc600078e021f */
[----:B------:R-:W-:Y:S01]  /*0f10*/  LOP3.LUT R37, R34, 0x10, RZ, 0x3c, !PT ;  /* 0x0000001022257812 */ /* 0x000fe200078e3cff */
[----:B------:R-:W-:Y:S01]  /*0f20*/  IMAD.IADD R22, R28, 0x1, R31 ;  /* 0x000000011c167824 */ /* 0x000fe200078e021f */
[----:B------:R-:W1:Y:S01]  /*0f30*/  @!P2 SYNCS.CCTL.IV [UR14+0x2000] ;  /* 0x00200000ff00a9b1 */ /* 0x000e62000800000e */
[----:B------:R-:W-:Y:S01]  /*0f40*/  NOP ;  /* 0x0000000000007918 */ /* 0x000fe20000000000 */
[----:B-1----:R-:W-:Y:S01]  /*0f50*/  BAR.SYNC.DEFER_BLOCKING 0x0 ;  /* 0x0000000000007b1d */ /* 0x002fe20000010000 */
[C---:B------:R-:W-:Y:S02]  /*0f60*/  LOP3.LUT R24, R34.reuse, 0x20, RZ, 0x3c, !PT ;  /* 0x0000002022187812 */ /* 0x040fe400078e3cff */
[----:B------:R-:W-:Y:S02]  /*0f70*/  LOP3.LUT R25, R34, 0x30, RZ, 0x3c, !PT ;  /* 0x0000003022197812 */ /* 0x000fe400078e3cff */
[----:B--2---:R-:W-:Y:S01]  /*0f80*/  LEA R36, P0, R35, UR4, 0x8 ;  /* 0x0000000423247c11 */ /* 0x004fe2000f8040ff */
[----:B------:R1:W-:Y:S04]  /*0f90*/  STS.128 [R34+UR14], R4 ;  /* 0x0000000422007988 */ /* 0x0003e80008000c0e */
[----:B------:R-:W-:Y:S04]  /*0fa0*/  STS.128 [R37+UR14], R8 ;  /* 0x0000000825007988 */ /* 0x000fe80008000c0e */
[----:B------:R2:W-:Y:S04]  /*0fb0*/  STS.128 [R24+UR14], R12 ;  /* 0x0000000c18007988 */ /* 0x0005e80008000c0e */
[----:B------:R3:W-:Y:S01]  /*0fc0*/  STS.128 [R25+UR14], R16 ;  /* 0x0000001019007988 */ /* 0x0007e20008000c0e */
[----:B------:R-:W-:Y:S01]  /*0fd0*/  BAR.SYNC.DEFER_BLOCKING 0x0 ;  /* 0x0000000000007b1d */ /* 0x000fe20000010000 */
[----:B-1----:R-:W-:Y:S01]  /*0fe0*/  IMAD.SHL.U32 R4, R33, 0x40, RZ ;  /* 0x0000004021047824 */ /* 0x002fe200078e00ff */
[----:B------:R-:W-:Y:S01]  /*0ff0*/  LEA R34, P6, R20, UR4, 0x2 ;  /* 0x0000000414227c11 */ /* 0x000fe2000f8c10ff */
[----:B--2---:R-:W-:-:S02]  /*1000*/  IMAD.SHL.U32 R13, R35, 0x40, RZ ;  /* 0x00000040230d7824 */ /* 0x004fc400078e00ff */
[----:B------:R-:W-:Y:S01]  /*1010*/  IMAD.SHL.U32 R14, R32, 0x4, RZ ;  /* 0x00000004200e7824 */ /* 0x000fe200078e00ff */
[----:B------:R-:W-:Y:S02]  /*1020*/  LEA R32, P2, R33, UR4, 0x8 ;  /* 0x0000000421207c11 */ /* 0x000fe4000f8440ff */
[----:B------:R-:W-:Y:S02]  /*1030*/  LEA.HI.X R13, R13, UR5, RZ, 0x2, P0 ;  /* 0x000000050d0d7c11 */ /* 0x000fe400080f14ff */
[----:B---3--:R-:W-:Y:S02]  /*1040*/  LEA R16, P0, R0, UR4, 0x2 ;  /* 0x0000000400107c11 */ /* 0x008fe4000f8010ff */
[----:B------:R-:W-:Y:S02]  /*1050*/  LEA.HI.X R12, R4, UR5, RZ, 0x2, P2 ;  /* 0x00000005040c7c11 */ /* 0x000fe400090f14ff */
[----:B------:R-:W-:Y:S02]  /*1060*/  LEA.HI.X R8, R0, UR5, RZ, 0x2, P0 ;  /* 0x0000000500087c11 */ /* 0x000fe400080f14ff */
[----:B------:R-:W-:-:S02]  /*1070*/  IADD3 R16, P0, PT, R23, R16, RZ ;  /* 0x0000001017107210 */ /* 0x000fc40007f1e0ff */
[C---:B------:R-:W-:Y:S01]  /*1080*/  LEA R18, P2, R2.reuse, UR4, 0x2 ;  /* 0x0000000402127c11 */ /* 0x040fe2000f8410ff */
[----:B------:R-:W1:Y:S01]  /*1090*/  LDSM.16.M88.4 R24, [R22] ;  /* 0x000000001618783b */ /* 0x000e620000000200 */
[C---:B------:R-:W-:Y:S01]  /*10a0*/  IADD3 R14, P4, P5, R23.reuse, UR4, R14 ;  /* 0x00000004170e7c10 */ /* 0x040fe2000fd9e00e */
[----:B------:R-:W-:Y:S01]  /*10b0*/  IMAD.X R17, RZ, RZ, R8, P0 ;  /* 0x000000ffff117224 */ /* 0x000fe200000e0608 */
[----:B------:R-:W-:Y:S01]  /*10c0*/  LEA.HI.X R15, R2, UR5, RZ, 0x2, P2 ;  /* 0x00000005020f7c11 */ /* 0x000fe200090f14ff */
[----:B------:R-:W2:Y:S01]  /*10d0*/  LDSM.16.M88.4 R28, [R22+0x100] ;  /* 0x00010000161c783b */ /* 0x000ea20000000200 */
[----:B------:R-:W-:Y:S02]  /*10e0*/  IADD3 R18, P2, PT, R23, R18, RZ ;  /* 0x0000001217127210 */ /* 0x000fe40007f5e0ff */
[----:B------:R-:W-:Y:S01]  /*10f0*/  LEA R0, P3, R3, UR4, 0x8 ;  /* 0x0000000403007c11 */ /* 0x000fe2000f8640ff */
[----:B------:R-:W3:Y:S01]  /*1100*/  LDSM.16.M88.4 R4, [R22+0x200] ;  /* 0x000200001604783b */ /* 0x000ee20000000200 */
[----:B------:R-:W-:Y:S01]  /*1110*/  IADD3 R2, P0, PT, R23, R36, RZ ;  /* 0x0000002417027210 */ /* 0x000fe20007f1e0ff */
[----:B------:R-:W-:Y:S01]  /*1120*/  IMAD.X R19, RZ, RZ, R15, P2 ;  /* 0x000000ffff137224 */ /* 0x000fe200010e060f */
[----:B------:R-:W-:Y:S01]  /*1130*/  IADD3.X R15, PT, PT, RZ, UR5, RZ, P4, P5 ;  /* 0x00000005ff0f7c10 */ /* 0x000fe2000a7ea4ff */
[----:B------:R-:W4:Y:S01]  /*1140*/  LDSM.16.M88.4 R8, [R22+0x300] ;  /* 0x000300001608783b */ /* 0x000f220000000200 */
[----:B------:R-:W-:-:S02]  /*1150*/  LEA.HI.X R33, R20, UR5, RZ, 0x2, P6 ;  /* 0x0000000514217c11 */ /* 0x000fc4000b0f14ff */
[----:B------:R-:W-:Y:S01]  /*1160*/  IADD3 R36, P4, PT, R23, R0, RZ ;  /* 0x0000000017247210 */ /* 0x000fe20007f9e0ff */
[----:B------:R-:W-:Y:S01]  /*1170*/  IMAD.SHL.U32 R0, R3, 0x40, RZ ;  /* 0x0000004003007824 */ /* 0x000fe200078e00ff */
[----:B------:R-:W-:Y:S01]  /*1180*/  IADD3 R34, P6, PT, R23, R34, RZ ;  /* 0x0000002217227210 */ /* 0x000fe20007fde0ff */
[----:B------:R-:W-:Y:S01]  /*1190*/  IMAD.X R3, RZ, RZ, R13, P0 ;  /* 0x000000ffff037224 */ /* 0x000fe200000e060d */
[C---:B------:R-:W-:Y:S01]  /*11a0*/  LEA R20, P5, R21.reuse, UR4, 0x8 ;  /* 0x0000000415147c11 */ /* 0x040fe2000f8a40ff */
[----:B------:R-:W-:Y:S01]  /*11b0*/  IMAD.SHL.U32 R21, R21, 0x40, RZ ;  /* 0x0000004015157824 */ /* 0x000fe200078e00ff */
[C---:B------:R-:W-:Y:S01]  /*11c0*/  IADD3 R32, P2, PT, R23.reuse, R32, RZ ;  /* 0x0000002017207210 */ /* 0x040fe20007f5e0ff */
[----:B------:R-:W-:Y:S01]  /*11d0*/  IMAD.X R35, RZ, RZ, R33, P6 ;  /* 0x000000ffff237224 */ /* 0x000fe200030e0621 */
[----:B------:R-:W-:Y:S02]  /*11e0*/  LEA.HI.X R0, R0, UR5, RZ, 0x2, P3 ;  /* 0x0000000500007c11 */ /* 0x000fe400098f14ff */
[----:B------:R-:W-:Y:S01]  /*11f0*/  IADD3 R20, P6, PT, R23, R20, RZ ;  /* 0x0000001417147210 */ /* 0x000fe20007fde0ff */
[----:B------:R-:W-:Y:S01]  /*1200*/  IMAD.X R33, RZ, RZ, R12, P2 ;  /* 0x000000ffff217224 */ /* 0x000fe200010e060c */
[----:B------:R-:W-:Y:S01]  /*1210*/  LEA.HI.X R21, R21, UR5, RZ, 0x2, P5 ;  /* 0x0000000515157c11 */ /* 0x000fe2000a8f14ff */
[----:B------:R-:W-:-:S04]  /*1220*/  IMAD.X R37, RZ, RZ, R0, P4 ;  /* 0x000000ffff257224 */ /* 0x000fc800020e0600 */
[----:B------:R-:W-:Y:S01]  /*1230*/  IMAD.X R21, RZ, RZ, R21, P6 ;  /* 0x000000ffff157224 */ /* 0x000fe200030e0615 */
[----:B-1----:R1:W-:Y:S04]  /*1240*/  STG.E desc[UR16][R14.64], R24 ;  /* 0x000000180e007986 */ /* 0x0023e8000c101910 */
[----:B------:R1:W-:Y:S04]  /*1250*/  STG.E desc[UR16][R14.64+0x80], R25 ;  /* 0x000080190e007986 */ /* 0x0003e8000c101910 */
[----:B------:R1:W-:Y:S04]  /*1260*/  STG.E desc[UR16][R16.64], R26 ;  /* 0x0000001a10007986 */ /* 0x0003e8000c101910 */
[----:B------:R1:W-:Y:S04]  /*1270*/  STG.E desc[UR16][R16.64+0x80], R27 ;  /* 0x0000801b10007986 */ /* 0x0003e8000c101910 */
[----:B--2---:R1:W-:Y:S04]  /*1280*/  STG.E desc[UR16][R18.64], R28 ;  /* 0x0000001c12007986 */ /* 0x0043e8000c101910 */
[----:B------:R1:W-:Y:S04]  /*1290*/  STG.E desc[UR16][R18.64+0x80], R29 ;  /* 0x0000801d12007986 */ /* 0x0003e8000c101910 */
[----:B------:R1:W-:Y:S04]  /*12a0*/  STG.E desc[UR16][R34.64], R30 ;  /* 0x0000001e22007986 */ /* 0x0003e8000c101910 */
[----:B------:R1:W-:Y:S04]  /*12b0*/  STG.E desc[UR16][R34.64+0x80], R31 ;  /* 0x0000801f22007986 */ /* 0x0003e8000c101910 */
[----:B---3--:R1:W-:Y:S04]  /*12c0*/  STG.E desc[UR16][R2.64], R4 ;  /* 0x0000000402007986 */ /* 0x0083e8000c101910 */
[----:B------:R1:W-:Y:S04]  /*12d0*/  STG.E desc[UR16][R2.64+0x80], R5 ;  /* 0x0000800502007986 */ /* 0x0003e8000c101910 */
[----:B------:R1:W-:Y:S04]  /*12e0*/  STG.E desc[UR16][R32.64], R6 ;  /* 0x0000000620007986 */ /* 0x0003e8000c101910 */
[----:B------:R1:W-:Y:S04]  /*12f0*/  STG.E desc[UR16][R32.64+0x80], R7 ;  /* 0x0000800720007986 */ /* 0x0003e8000c101910 */
[----:B----4-:R1:W-:Y:S04]  /*1300*/  STG.E desc[UR16][R36.64], R8 ;  /* 0x0000000824007986 */ /* 0x0103e8000c101910 */
[----:B------:R1:W-:Y:S04]  /*1310*/  STG.E desc[UR16][R36.64+0x80], R9 ;  /* 0x0000800924007986 */ /* 0x0003e8000c101910 */
[----:B------:R1:W-:Y:S04]  /*1320*/  STG.E desc[UR16][R20.64], R10 ;  /* 0x0000000a14007986 */ /* 0x0003e8000c101910 */
[----:B------:R1:W-:Y:S01]  /*1330*/  STG.E desc[UR16][R20.64+0x80], R11 ;  /* 0x0000800b14007986 */ /* 0x0003e2000c101910 */
[----:B------:R-:W-:Y:S06]  /*1340*/  BAR.SYNC.DEFER_BLOCKING 0x0 ;  /* 0x0000000000007b1d */ /* 0x000fec0000010000 */
[----:B------:R-:W-:Y:S05]  /*1350*/  @P1 BRA `(.L_x_8) ;  /* 0x00000000009c1947 */ /* 0x000fea0003800000 */
[----:B------:R-:W-:Y:S01]  /*1360*/  NOP ;  /* 0x0000000000007918 */ /* 0x000fe20000000000 */
[----:B------:R-:W-:Y:S01]  /*1370*/  UMOV UR4, 0x50 ;  /* 0x0000005000047882 */ /* 0x000fe20000000000 */
[----:B------:R-:W-:Y:S01]  /*1380*/  IMAD.U32 R0, RZ, RZ, UR15 ;  /* 0x0000000fff007e24 */ /* 0x000fe2000f8e00ff */
[----:B------:R-:W-:Y:S01]  /*1390*/  ULEA UR13, UR13, UR4, 0x18 ;  /* 0x000000040d0d7291 */ /* 0x000fe2000f8ec0ff */
[----:B-1----:R-:W-:Y:S02]  /*13a0*/  IMAD.MOV.U32 R3, RZ, RZ, 0x3 ;  /* 0x00000003ff037424 */ /* 0x002fe400078e00ff */
[----:B------:R-:W-:Y:S01]  /*13b0*/  IMAD.MOV.U32 R7, RZ, RZ, 0x1 ;  /* 0x00000001ff077424 */ /* 0x000fe200078e00ff */
[----:B------:R-:W-:-:S04]  /*13c0*/  LOP3.LUT R0, R0, 0xffff, RZ, 0xc0, !PT ;  /* 0x0000ffff00007812 */ /* 0x000fc800078ec0ff */
[----:B------:R-:W-:Y:S01]  /*13d0*/  SHF.R.U32.HI R0, RZ, 0x5, R0 ;  /* 0x00000005ff007819 */ /* 0x000fe20000011600 */
[----:B------:R-:W1:Y:S04]  /*13e0*/  LDS R5, [UR13] ;  /* 0x0000000dff057984 */ /* 0x000e680008000800 */
[----:B------:R-:W-:Y:S01]  /*13f0*/  VIADD R2, R0, 0x10 ;  /* 0x0000001000027836 */ /* 0x000fe20000000000 */
[----:B------:R-:W-:-:S04]  /*1400*/  SHF.L.U32 R0, R3, R0, RZ ;  /* 0x0000000003007219 */ /* 0x000fc800000006ff */
[----:B------:R-:W-:-:S04]  /*1410*/  SHF.L.U32 R3, R7, R2, RZ ;  /* 0x0000000207037219 */ /* 0x000fc800000006ff */
[----:B------:R-:W-:-:S04]  /*1420*/  LOP3.LUT R0, R3, R0, RZ, 0xfc, !PT ;  /* 0x0000000003007212 */ /* 0x000fc800078efcff */
[C---:B------:R-:W-:Y:S02]  /*1430*/  LOP3.LUT R2, R0.reuse, 0xffff, RZ, 0xc0, !PT ;  /* 0x0000ffff00027812 */ /* 0x040fe400078ec0ff */
[----:B-1----:R-:W-:-:S04]  /*1440*/  LOP3.LUT R3, R0, 0xffff, R5, 0x80, !PT ;  /* 0x0000ffff00037812 */ /* 0x002fc800078e8005 */
[----:B------:R-:W-:-:S13]  /*1450*/  ISETP.NE.AND P0, PT, R3, R2, PT ;  /* 0x000000020300720c */ /* 0x000fda0003f05270 */
[----:B------:R-:W-:Y:S05]  /*1460*/  @P0 BRA `(.L_x_9) ;  /* 0x0000000000500947 */ /* 0x000fea0003800000 */
[----:B------:R-:W-:Y:S02]  /*1470*/  SHF.R.U32.HI R5, RZ, 0x10, R5 ;  /* 0x00000010ff057819 */ /* 0x000fe40000011605 */
[----:B------:R-:W-:-:S04]  /*1480*/  SHF.R.U32.HI R2, RZ, 0x10, R0 ;  /* 0x00000010ff027819 */ /* 0x000fc80000011600 */
[----:B------:R-:W-:-:S04]  /*1490*/  LOP3.LUT R5, R5, R2, RZ, 0xc0, !PT ;  /* 0x0000000205057212 */ /* 0x000fc800078ec0ff */
[----:B------:R-:W-:-:S13]  /*14a0*/  ISETP.NE.AND P0, PT, R5, R2, PT ;  /* 0x000000020500720c */ /* 0x000fda0003f05270 */
[----:B------:R-:W-:Y:S05]  /*14b0*/  @P0 BRA `(.L_x_10) ;  /* 0x0000000000300947 */ /* 0x000fea0003800000 */
[----:B------:R-:W-:Y:S01]  /*14c0*/  R2UR UR4, R0 ;  /* 0x00000000000472ca */ /* 0x000fe200000e0000 */
[----:B------:R-:W-:Y:S01]  /*14d0*/  VOTEU.ANY UR5, UPT, PT ;  /* 0x0000000000057886 */ /* 0x000fe200038e0100 */
[----:B------:R-:W1:Y:S01]  /*14e0*/  S2R R0, SR_LANEID ;  /* 0x0000000000007919 */ /* 0x000e620000000000 */
[----:B------:R-:W-:-:S10]  /*14f0*/  UFLO.U32 UR5, UR5 ;  /* 0x00000005000572bd */ /* 0x000fd400080e0000 */
[----:B------:R-:W-:-:S06]  /*1500*/  ULOP3.LUT UR4, URZ, UR4, URZ, 0x33, !UPT ;  /* 0x00000004ff047292 */ /* 0x000fcc000f8e33ff */
[----:B------:R-:W-:-:S04]  /*1510*/  IMAD.U32 R2, RZ, RZ, UR4 ;  /* 0x00000004ff027e24 */ /* 0x000fc8000f8e00ff */
[----:B------:R-:W2:Y:S02]  /*1520*/  REDUX UR6, R2 ;  /* 0x00000000020673c4 */ /* 0x000ea40000000000 */
[----:B------:R3:W-:Y:S01]  /*1530*/  UTCATOMSWS.AND URZ, UR4 ;  /* 0x0000000400ff79e3 */ /* 0x0007e20008000000 */
[----:B-1----:R-:W-:Y:S01]  /*1540*/  ISETP.EQ.U32.AND P0, PT, R0, UR5, PT ;  /* 0x0000000500007c0c */ /* 0x002fe2000bf02070 */
[----:B--2---:R-:W-:-:S12]  /*1550*/  IMAD.U32 R0, RZ, RZ, UR6 ;  /* 0x00000006ff007e24 */ /* 0x004fd8000f8e00ff */
[----:B------:R3:W-:Y:S01]  /*1560*/  @P0 ATOMS.AND RZ, [UR13], R0 ;  /* 0x00000000ffff098c */ /* 0x0007e2000a80000d */
[----:B------:R-:W-:Y:S05]  /*1570*/  BRA `(.L_x_8) ;  /* 0x0000000000147947 */ /* 0x000fea0003800000 */
.L_x_10:
[----:B------:R-:W-:-:S07]  /*1580*/  MOV R2, 0x15a0 ;  /* 0x000015a000027802 */ /* 0x000fce0000000f00 */
[----:B0-----:R-:W-:Y:S05]  /*1590*/  CALL.REL.NOINC `($__internal_0_$__cuda_sm10x_tcgen05_guardrail_trap_col_being_dealloced_not_returned_by_alloc) ;  /* 0x0000000000207944 */ /* 0x001fea0003c00000 */
[----:B------:R-:W-:Y:S05]  /*15a0*/  BRA `(.L_x_8) ;  /* 0x0000000000087947 */ /* 0x000fea0003800000 */
.L_x_9:
[----:B------:R-:W-:-:S07]  /*15b0*/  MOV R2, 0x15d0 ;  /* 0x000015d000027802 */ /* 0x000fce0000000f00 */
[----:B0-----:R-:W-:Y:S05]  /*15c0*/  CALL.REL.NOINC `($__internal_2_$__cuda_sm10x_tcgen05_guardrail_trap_unallocated_columns_being_dealloced) ;  /* 0x00000000002c7944 */ /* 0x001fea0003c00000 */
.L_x_8:
[----:B------:R-:W-:Y:S01]  /*15d0*/  NOP ;  /* 0x0000000000007918 */ /* 0x000fe20000000000 */
[----:B---3--:R-:W-:Y:S05]  /*15e0*/  EXIT ;  /* 0x000000000000794d */ /* 0x008fea0003800000 */
.L_x_7:
[----:B------:R-:W1:Y:S02]  /*15f0*/  SYNCS.PHASECHK.TRANS64.TRYWAIT P0, [UR14+0x2000], RZ ;  /* 0x002000ffff0075a7 */ /* 0x000e64000800110e */
[----:B-1----:R-:W-:Y:S05]  /*1600*/  @!P0 BRA `(.L_x_7) ;  /* 0xfffffffc00f88947 */ /* 0x002fea000383ffff */
[----:B------:R-:W-:Y:S05]  /*1610*/  BRA `(.L_x_11) ;  /* 0xfffffff400fc7947 */ /* 0x000fea000383ffff */
        .weak           $__internal_0_$__cuda_sm10x_tcgen05_guardrail_trap_col_being_dealloced_not_returned_by_alloc
        .type           $__internal_0_$__cuda_sm10x_tcgen05_guardrail_trap_col_being_dealloced_not_returned_by_alloc,@function
        .size           $__internal_0_$__cuda_sm10x_tcgen05_guardrail_trap_col_being_dealloced_not_returned_by_alloc,($__internal_1_$__cuda_sm10x_tcgen05_guardrail_trap_phase_invalid_during_alloc - $__internal_0_$__cuda_sm10x_tcgen05_guardrail_trap_col_being_dealloced_not_returned_by_alloc)
$__internal_0_$__cuda_sm10x_tcgen05_guardrail_trap_col_being_dealloced_not_returned_by_alloc:
[----:B------:R-:W-:Y:S05]  /*1620*/  BPT.TRAP 0x1 ;  /* 0x000000040000795c */ /* 0x000fea0000300000 */
[----:B------:R-:W-:-:S04]  /*1630*/  IMAD.MOV.U32 R3, RZ, RZ, 0x0 ;  /* 0x00000000ff037424 */ /* 0x000fc800078e00ff */
[----:B------:R-:W-:Y:S05]  /*1640*/  RET.REL.NODEC R2 `(gluon_mma) ;  /* 0xffffffe8026c7950 */ /* 0x000fea0003c3ffff */
        .weak           $__internal_1_$__cuda_sm10x_tcgen05_guardrail_trap_phase_invalid_during_alloc
        .type           $__internal_1_$__cuda_sm10x_tcgen05_guardrail_trap_phase_invalid_during_alloc,@function
        .size           $__internal_1_$__cuda_sm10x_tcgen05_guardrail_trap_phase_invalid_during_alloc,($__internal_2_$__cuda_sm10x_tcgen05_guardrail_trap_unallocated_columns_being_dealloced - $__internal_1_$__cuda_sm10x_tcgen05_guardrail_trap_phase_invalid_during_alloc)
$__internal_1_$__cuda_sm10x_tcgen05_guardrail_trap_phase_invalid_during_alloc:
[----:B------:R-:W-:Y:S05]  /*1650*/  BPT.TRAP 0x1 ;  /* 0x000000040000795c */ /* 0x000fea0000300000 */
[----:B------:R-:W-:-:S04]  /*1660*/  IMAD.MOV.U32 R3, RZ, RZ, 0x0 ;  /* 0x00000000ff037424 */ /* 0x000fc800078e00ff */
[----:B------:R-:W-:Y:S05]  /*1670*/  RET.REL.NODEC R2 `(gluon_mma) ;  /* 0xffffffe802607950 */ /* 0x000fea0003c3ffff */
        .weak           $__internal_2_$__cuda_sm10x_tcgen05_guardrail_trap_unallocated_columns_being_dealloced
        .type           $__internal_2_$__cuda_sm10x_tcgen05_guardrail_trap_unallocated_columns_being_dealloced,@function
        .size           $__internal_2_$__cuda_sm10x_tcgen05_guardrail_trap_unallocated_columns_being_dealloced,(.L_x_15 - $__internal_2_$__cuda_sm10x_tcgen05_guardrail_trap_unallocated_columns_being_dealloced)
$__internal_2_$__cuda_sm10x_tcgen05_guardrail_trap_unallocated_columns_being_dealloced:
[----:B------:R-:W-:Y:S05]  /*1680*/  BPT.TRAP 0x1 ;  /* 0x000000040000795c */ /* 0x000fea0000300000 */
[----:B------:R-:W-:-:S04]  /*1690*/  IMAD.MOV.U32 R3, RZ, RZ, 0x0 ;  /* 0x00000000ff037424 */ /* 0x000fc800078e00ff */
[----:B------:R-:W-:Y:S05]  /*16a0*/  RET.REL.NODEC R2 `(gluon_mma) ;  /* 0xffffffe802547950 */ /* 0x000fea0003c3ffff */
.L_x_12:
[----:B------:R-:W-:-:S00]  /*16b0*/  BRA `(.L_x_12) ;  /* 0xfffffffc00fc7947 */ /* 0x000fc0000383ffff */
[----:B------:R-:W-:-:S00]  /*16c0*/  NOP ;  /* 0x0000000000007918 */ /* 0x000fc00000000000 */
        /* <DEDUP_REMOVED lines=11> */
.L_x_15:


//--------------------- .nv.shared.gluon_mma      --------------------------
	.section	.nv.shared.gluon_mma,"aw",@nobits
	.sectionflags	@""
	.align	16
	.zero		1024


//--------------------- .nv.shared.reserved.0     --------------------------
	.section	.nv.shared.reserved.0,"aw",@nobits
	.align	8
	.weak		__nv_reservedSMEM_offset_0_alias
	.size		__nv_reservedSMEM_offset_0_alias, 0, 64
	.other		__nv_reservedSMEM_offset_0_alias,@"STO_CUDA_RESERVED_SHARED STV_DEFAULT"
__nv_reservedSMEM_offset_0_alias:
	.zero		0
.nv.shared.reserved.0:
	.zero		64
	.weak		__nv_reservedSMEM_allocation_phase
	.type		__nv_reservedSMEM_allocation_phase,@object
	.size		__nv_reservedSMEM_allocation_phase,(.L_0 - __nv_reservedSMEM_allocation_phase)
__nv_reservedSMEM_allocation_phase:
	.zero		1
.L_0:
	.zero		7
	.weak		__nv_reservedSMEM_devtool_atexit_pc
	.type		__nv_reservedSMEM_devtool_atexit_pc,@object
	.size		__nv_reservedSMEM_devtool_atexit_pc,(__nv_reservedSMEM_allocation_mask - __nv_reservedSMEM_devtool_atexit_pc)
__nv_reservedSMEM_devtool_atexit_pc:
	.zero		8
	.weak		__nv_reservedSMEM_allocation_mask
	.type		__nv_reservedSMEM_allocation_mask,@object
	.size		__nv_reservedSMEM_allocation_mask,(.L_2 - __nv_reservedSMEM_allocation_mask)
__nv_reservedSMEM_allocation_mask:
	.zero		4
.L_2:


//--------------------- .nv.constant0.gluon_mma   --------------------------
	.section	.nv.constant0.gluon_mma,"a",@progbits
	.sectionflags	@""
	.align	4
.nv.constant0.gluon_mma:
	.zero		936


//--------------------- SYMBOLS --------------------------

	.type		.nv.reservedSmem.offset0,@object
	.size		.nv.reservedSmem.offset0,0x4
	.type		.nv.reservedSmem.cap,@object
	.size		.nv.reservedSmem.cap,0x4
